	.headerflags	@"EF_CUDA_TEXMODE_UNIFIED EF_CUDA_64BIT_ADDRESS EF_CUDA_ACCELERATORS EF_CUDA_SM90 EF_CUDA_VIRTUAL_SM(EF_CUDA_SM90)"
	.elftype	@"ET_EXEC"


//--------------------- .nv.info                  --------------------------
	.section	.nv.info,"",@"SHT_CUDA_INFO"
	.align	4


	//----- nvinfo : EIATTR_REGCOUNT
	.align		4
        /*0000*/ 	.byte	0x04, 0x2f
        /*0002*/ 	.short	(.L_3 - .L_2)
	.align		4
.L_2:
        /*0004*/ 	.word	index@(triton_poi_fused__native_batch_norm_legit_no_training_relu_0)
        /*0008*/ 	.word	0x00000020


	//----- nvinfo : EIATTR_MIN_STACK_SIZE
	.align		4
.L_3:
        /*000c*/ 	.byte	0x04, 0x12
        /*000e*/ 	.short	(.L_5 - .L_4)
	.align		4
.L_4:
        /*0010*/ 	.word	index@(triton_poi_fused__native_batch_norm_legit_no_training_relu_0)
        /*0014*/ 	.word	0x00000000


	//----- nvinfo : EIATTR_FRAME_SIZE
	.align		4
.L_5:
        /*0018*/ 	.byte	0x04, 0x11
        /*001a*/ 	.short	(.L_7 - .L_6)
	.align		4
.L_6:
        /*001c*/ 	.word	index@(triton_poi_fused__native_batch_norm_legit_no_training_relu_0)
        /*0020*/ 	.word	0x00000000


	//----- nvinfo : EIATTR_MIN_STACK_SIZE
	.align		4
.L_7:
        /*0024*/ 	.byte	0x04, 0x12
        /*0026*/ 	.short	(.L_9 - .L_8)
	.align		4
.L_8:
        /*0028*/ 	.word	index@(triton_poi_fused__native_batch_norm_legit_no_training_relu_0)
        /*002c*/ 	.word	0x00000000
.L_9:


//--------------------- .nv.info.triton_poi_fused__native_batch_norm_legit_no_training_relu_0 --------------------------
	.section	.nv.info.triton_poi_fused__native_batch_norm_legit_no_training_relu_0,"",@"SHT_CUDA_INFO"
	.sectionflags	@""
	.align	4


	//----- nvinfo : EIATTR_CUDA_API_VERSION
	.align		4
        /*0000*/ 	.byte	0x04, 0x37
        /*0002*/ 	.short	(.L_11 - .L_10)
.L_10:
        /*0004*/ 	.word	0x0000007c


	//----- nvinfo : EIATTR_KPARAM_INFO
	.align		4
.L_11:
        /*0008*/ 	.byte	0x04, 0x17
        /*000a*/ 	.short	(.L_13 - .L_12)
.L_12:
        /*000c*/ 	.word	0x00000000
        /*0010*/ 	.short	0x0006
        /*0012*/ 	.short	0x0030
        /*0014*/ 	.byte	0x00, 0xf0, 0x11, 0x00


	//----- nvinfo : EIATTR_KPARAM_INFO
	.align		4
.L_13:
        /*0018*/ 	.byte	0x04, 0x17
        /*001a*/ 	.short	(.L_15 - .L_14)
.L_14:
        /*001c*/ 	.word	0x00000000
        /*0020*/ 	.short	0x0005
        /*0022*/ 	.short	0x0028
        /*0024*/ 	.byte	0x00, 0xf4, 0x21, 0x00


	//----- nvinfo : EIATTR_KPARAM_INFO
	.align		4
.L_15:
        /*0028*/ 	.byte	0x04, 0x17
        /*002a*/ 	.short	(.L_17 - .L_16)
.L_16:
        /*002c*/ 	.word	0x00000000
        /*0030*/ 	.short	0x0004
        /*0032*/ 	.short	0x0020
        /*0034*/ 	.byte	0x00, 0xf4, 0x21, 0x00


	//----- nvinfo : EIATTR_KPARAM_INFO
	.align		4
.L_17:
        /*0038*/ 	.byte	0x04, 0x17
        /*003a*/ 	.short	(.L_19 - .L_18)
.L_18:
        /*003c*/ 	.word	0x00000000
        /*0040*/ 	.short	0x0003
        /*0042*/ 	.short	0x0018
        /*0044*/ 	.byte	0x00, 0xf4, 0x21, 0x00


	//----- nvinfo : EIATTR_KPARAM_INFO
	.align		4
.L_19:
        /*0048*/ 	.byte	0x04, 0x17
        /*004a*/ 	.short	(.L_21 - .L_20)
.L_20:
        /*004c*/ 	.word	0x00000000
        /*0050*/ 	.short	0x0002
        /*0052*/ 	.short	0x0010
        /*0054*/ 	.byte	0x00, 0xf4, 0x21, 0x00


	//----- nvinfo : EIATTR_KPARAM_INFO
	.align		4
.L_21:
        /*0058*/ 	.byte	0x04, 0x17
        /*005a*/ 	.short	(.L_23 - .L_22)
.L_22:
        /*005c*/ 	.word	0x00000000
        /*0060*/ 	.short	0x0001
        /*0062*/ 	.short	0x0008
        /*0064*/ 	.byte	0x00, 0xf4, 0x21, 0x00


	//----- nvinfo : EIATTR_KPARAM_INFO
	.align		4
.L_23:
        /*0068*/ 	.byte	0x04, 0x17
        /*006a*/ 	.short	(.L_25 - .L_24)
.L_24:
        /*006c*/ 	.word	0x00000000
        /*0070*/ 	.short	0x0000
        /*0072*/ 	.short	0x0000
        /*0074*/ 	.byte	0x00, 0xf4, 0x21, 0x00


	//----- nvinfo : EIATTR_SPARSE_MMA_MASK
	.align		4
.L_25:
        /*0078*/ 	.byte	0x03, 0x50
        /*007a*/ 	.short	0x0000


	//----- nvinfo : EIATTR_MAXREG_COUNT
	.align		4
        /*007c*/ 	.byte	0x03, 0x1b
        /*007e*/ 	.short	0x00ff


	//----- nvinfo : EIATTR_EXIT_INSTR_OFFSETS
	.align		4
        /*0080*/ 	.byte	0x04, 0x1c
        /*0082*/ 	.short	(.L_27 - .L_26)


	//   ....[0]....
.L_26:
        /*0084*/ 	.word	0x000006c0


	//----- nvinfo : EIATTR_REQNTID
	.align		4
.L_27:
        /*0088*/ 	.byte	0x04, 0x10
        /*008a*/ 	.short	(.L_29 - .L_28)
.L_28:
        /*008c*/ 	.word	0x00000080
        /*0090*/ 	.word	0x00000001
        /*0094*/ 	.word	0x00000001


	//----- nvinfo : EIATTR_CBANK_PARAM_SIZE
	.align		4
.L_29:
        /*0098*/ 	.byte	0x03, 0x19
        /*009a*/ 	.short	0x0034


	//----- nvinfo : EIATTR_PARAM_CBANK
	.align		4
        /*009c*/ 	.byte	0x04, 0x0a
        /*009e*/ 	.short	(.L_31 - .L_30)
	.align		4
.L_30:
        /*00a0*/ 	.word	index@(.nv.constant0.triton_poi_fused__native_batch_norm_legit_no_training_relu_0)
        /*00a4*/ 	.short	0x0210
        /*00a6*/ 	.short	0x0034


	//----- nvinfo : EIATTR_SW_WAR
	.align		4
.L_31:
        /*00a8*/ 	.byte	0x04, 0x36
        /*00aa*/ 	.short	(.L_33 - .L_32)
.L_32:
        /*00ac*/ 	.word	0x00000008
.L_33:


//--------------------- .nv.callgraph             --------------------------
	.section	.nv.callgraph,"",@"SHT_CUDA_CALLGRAPH"
	.align	4
	.sectionentsize	8
	.align		4
        /*0000*/ 	.word	0x00000000
	.align		4
        /*0004*/ 	.word	0xffffffff
	.align		4
        /*0008*/ 	.word	0x00000000
	.align		4
        /*000c*/ 	.word	0xfffffffe
	.align		4
        /*0010*/ 	.word	0x00000000
	.align		4
        /*0014*/ 	.word	0xfffffffd
	.align		4
        /*0018*/ 	.word	0x00000000
	.align		4
        /*001c*/ 	.word	0xfffffffc


//--------------------- .nv.constant4             --------------------------
	.section	.nv.constant4,"a",@progbits
	.align	8
	.align		8
.nv.constant4:
        /*0000*/ 	.dword	_$_str
	.align		8
        /*0008*/ 	.dword	_$_str_$_2


//--------------------- .text.triton_poi_fused__native_batch_norm_legit_no_training_relu_0 --------------------------
	.section	.text.triton_poi_fused__native_batch_norm_legit_no_training_relu_0,"ax",@progbits
	.align	128
        .global         triton_poi_fused__native_batch_norm_legit_no_training_relu_0
        .type           triton_poi_fused__native_batch_norm_legit_no_training_relu_0,@function
        .size           triton_poi_fused__native_batch_norm_legit_no_training_relu_0,(.L_x_1 - triton_poi_fused__native_batch_norm_legit_no_training_relu_0)
        .other          triton_poi_fused__native_batch_norm_legit_no_training_relu_0,@"STO_CUDA_ENTRY STV_DEFAULT"
triton_poi_fused__native_batch_norm_legit_no_training_relu_0:
.text.triton_poi_fused__native_batch_norm_legit_no_training_relu_0:
[----:B------:R-:W-:Y:S01]  /*0000*/  LDC R1, c[0x0][0x28] ;  /* 0x00000a00ff017b82 */ /* 0x000fe20000000800 */
[----:B------:R-:W1:Y:S01]  /*0010*/  S2R R0, SR_TID.X ;  /* 0x0000000000007919 */ /* 0x000e620000002100 */
[----:B------:R-:W-:-:S06]  /*0020*/  ULDC.64 UR4, c[0x0][0x208] ;  /* 0x0000820000047ab9 */ /* 0x000fcc0000000a00 */
[----:B------:R-:W2:Y:S01]  /*0030*/  LDC.64 R16, c[0x0][0x218] ;  /* 0x00008600ff107b82 */ /* 0x000ea20000000a00 */
[----:B------:R-:W3:Y:S07]  /*0040*/  S2R R3, SR_CTAID.X ;  /* 0x0000000000037919 */ /* 0x000eee0000002500 */
[----:B------:R-:W4:Y:S08]  /*0050*/  LDC.64 R14, c[0x0][0x210] ;  /* 0x00008400ff0e7b82 */ /* 0x000f300000000a00 */
[----:B------:R-:W5:Y:S01]  /*0060*/  LDC.64 R12, c[0x0][0x230] ;  /* 0x00008c00ff0c7b82 */ /* 0x000f620000000a00 */
[----:B-1----:R-:W-:-:S02]  /*0070*/  SHF.L.U32 R0, R0, 0x2, RZ ;  /* 0x0000000200007819 */ /* 0x002fc400000006ff */
[----:B---3--:R-:W-:Y:S02]  /*0080*/  SHF.R.S32.HI R5, RZ, 0x15, R3 ;  /* 0x00000015ff057819 */ /* 0x008fe40000011403 */
[----:B------:R-:W-:Y:S02]  /*0090*/  LOP3.LUT R0, R0, 0x1fc, RZ, 0xc0, !PT ;  /* 0x000001fc00007812 */ /* 0x000fe400078ec0ff */
[----:B------:R-:W-:Y:S02]  /*00a0*/  SGXT R5, R5, 0x1 ;  /* 0x000000010505781a */ /* 0x000fe40000000200 */
[----:B------:R-:W-:Y:S02]  /*00b0*/  LEA R18, R3, R0, 0xa ;  /* 0x0000000003127211 */ /* 0x000fe400078e50ff */
[----:B------:R-:W1:Y:S02]  /*00c0*/  LDC.64 R2, c[0x0][0x220] ;  /* 0x00008800ff027b82 */ /* 0x000e640000000a00 */
[----:B------:R-:W-:-:S04]  /*00d0*/  LEA.HI R5, R5, R18, RZ, 0xa ;  /* 0x0000001205057211 */ /* 0x000fc800078f50ff */
[----:B------:R-:W-:Y:S02]  /*00e0*/  SHF.R.S32.HI R23, RZ, 0xa, R5 ;  /* 0x0000000aff177819 */ /* 0x000fe40000011405 */
[----:B------:R-:W-:Y:S02]  /*00f0*/  IADD3 R5, R5, 0x200, RZ ;  /* 0x0000020005057810 */ /* 0x000fe40007ffe0ff */
[----:B------:R-:W-:Y:S02]  /*0100*/  LEA.HI R0, R23, R23, RZ, 0x5 ;  /* 0x0000001717007211 */ /* 0x000fe400078f28ff */
[----:B------:R-:W-:Y:S02]  /*0110*/  SHF.R.S32.HI R5, RZ, 0xa, R5 ;  /* 0x0000000aff057819 */ /* 0x000fe40000011405 */
[----:B------:R-:W-:Y:S02]  /*0120*/  LOP3.LUT R0, R0, 0xffffffe0, RZ, 0xc0, !PT ;  /* 0xffffffe000007812 */ /* 0x000fe400078ec0ff */
[----:B------:R-:W-:-:S02]  /*0130*/  LEA.HI R4, R5, R5, RZ, 0x5 ;  /* 0x0000000505047211 */ /* 0x000fc400078f28ff */
[----:B------:R-:W-:Y:S02]  /*0140*/  IADD3 R23, R23, -R0, RZ ;  /* 0x8000000017177210 */ /* 0x000fe40007ffe0ff */
[----:B------:R-:W-:-:S04]  /*0150*/  LOP3.LUT R4, R4, 0xffffffe0, RZ, 0xc0, !PT ;  /* 0xffffffe004047812 */ /* 0x000fc800078ec0ff */
[----:B------:R-:W-:Y:S01]  /*0160*/  IADD3 R19, R5, -R4, RZ ;  /* 0x8000000405137210 */ /* 0x000fe20007ffe0ff */
[----:B-1----:R-:W-:-:S04]  /*0170*/  IMAD.WIDE R8, R23, 0x4, R2 ;  /* 0x0000000417087825 */ /* 0x002fc800078e0202 */
[----:B------:R-:W-:Y:S01]  /*0180*/  IMAD.WIDE R10, R19, 0x4, R2 ;  /* 0x00000004130a7825 */ /* 0x000fe200078e0202 */
[----:B------:R-:W3:Y:S01]  /*0190*/  LDG.E.EL R20, desc[UR4][R8.64] ;  /* 0x0000000408147981 */ /* 0x000ee2000c2e1900 */
[----:B------:R-:W1:Y:S03]  /*01a0*/  LDC.64 R2, c[0x0][0x228] ;  /* 0x00008a00ff027b82 */ /* 0x000e660000000a00 */
[----:B------:R-:W3:Y:S01]  /*01b0*/  LDG.E.EL R21, desc[UR4][R10.64] ;  /* 0x000000040a157981 */ /* 0x000ee2000c2e1900 */
[----:B--2---:R-:W-:-:S04]  /*01c0*/  IMAD.WIDE R26, R23, 0x4, R16 ;  /* 0x00000004171a7825 */ /* 0x004fc800078e0210 */
[----:B----4-:R-:W-:Y:S01]  /*01d0*/  IMAD.WIDE R14, R18, 0x4, R14 ;  /* 0x00000004120e7825 */ /* 0x010fe200078e020e */
[----:B------:R-:W2:Y:S04]  /*01e0*/  LDG.E.EL R0, desc[UR4][R26.64] ;  /* 0x000000041a007981 */ /* 0x000ea8000c2e1900 */
[----:B------:R-:W2:Y:S01]  /*01f0*/  LDG.E.128 R4, desc[UR4][R14.64] ;  /* 0x000000040e047981 */ /* 0x000ea2000c1e1d00 */
[----:B------:R-:W-:-:S03]  /*0200*/  IMAD.WIDE R16, R19, 0x4, R16 ;  /* 0x0000000413107825 */ /* 0x000fc600078e0210 */
[----:B------:R-:W4:Y:S04]  /*0210*/  LDG.E.128 R8, desc[UR4][R14.64+0x800] ;  /* 0x000800040e087981 */ /* 0x000f28000c1e1d00 */
[----:B------:R-:W4:Y:S01]  /*0220*/  LDG.E.EL R16, desc[UR4][R16.64] ;  /* 0x0000000410107981 */ /* 0x000f22000c2e1900 */
[----:B01----:R-:W-:-:S04]  /*0230*/  IMAD.WIDE R24, R23, 0x4, R2 ;  /* 0x0000000417187825 */ /* 0x003fc800078e0202 */
[----:B-----5:R-:W-:Y:S02]  /*0240*/  IMAD.WIDE R22, R23, 0x4, R12 ;  /* 0x0000000417167825 */ /* 0x020fe400078e020c */
[----:B------:R-:W5:Y:S04]  /*0250*/  LDG.E.EL R24, desc[UR4][R24.64] ;  /* 0x0000000418187981 */ /* 0x000f68000c2e1900 */
[----:B------:R-:W5:Y:S01]  /*0260*/  LDG.E.EL R23, desc[UR4][R22.64] ;  /* 0x0000000416177981 */ /* 0x000f62000c2e1900 */
[----:B------:R-:W-:-:S04]  /*0270*/  IMAD.WIDE R2, R19, 0x4, R2 ;  /* 0x0000000413027825 */ /* 0x000fc800078e0202 */
[----:B------:R-:W-:Y:S02]  /*0280*/  IMAD.WIDE R28, R19, 0x4, R12 ;  /* 0x00000004131c7825 */ /* 0x000fe400078e020c */
[----:B------:R0:W4:Y:S04]  /*0290*/  LDG.E.EL R12, desc[UR4][R2.64] ;  /* 0x00000004020c7981 */ /* 0x000128000c2e1900 */
[----:B------:R-:W4:Y:S01]  /*02a0*/  LDG.E.EL R13, desc[UR4][R28.64] ;  /* 0x000000041c0d7981 */ /* 0x000f22000c2e1900 */
[----:B0-----:R-:W-:Y:S01]  /*02b0*/  HFMA2.MMA R3, -RZ, RZ, 1.625, 0 ;  /* 0x3e800000ff037435 */ /* 0x001fe200000001ff */
[----:B---3--:R-:W-:-:S04]  /*02c0*/  FADD R20, R20, 9.9999997473787516356e-06 ;  /* 0x3727c5ac14147421 */ /* 0x008fc80000000000 */
[----:B------:R-:W0:Y:S01]  /*02d0*/  MUFU.SQRT R19, R20 ;  /* 0x0000001400137308 */ /* 0x000e220000002000 */
[----:B------:R-:W-:-:S07]  /*02e0*/  FADD R21, R21, 9.9999997473787516356e-06 ;  /* 0x3727c5ac15157421 */ /* 0x000fce0000000000 */
[----:B------:R-:W1:Y:S01]  /*02f0*/  MUFU.SQRT R25, R21 ;  /* 0x0000001500197308 */ /* 0x000e620000002000 */
[C---:B0-----:R-:W-:Y:S02]  /*0300*/  FSETP.GT.AND P0, PT, R19.reuse, 8.50705917302346158658e+37, PT ;  /* 0x7e8000001300780b */ /* 0x041fe40003f04000 */
[----:B------:R-:W-:Y:S02]  /*0310*/  FSETP.GEU.AND P2, PT, R19, 1.175494350822287508e-38, PT ;  /* 0x008000001300780b */ /* 0x000fe40003f4e000 */
[C---:B-1----:R-:W-:Y:S02]  /*0320*/  FSETP.GT.AND P1, PT, R25.reuse, 8.50705917302346158658e+37, PT ;  /* 0x7e8000001900780b */ /* 0x042fe40003f24000 */
[----:B------:R-:W-:-:S07]  /*0330*/  FSETP.GEU.AND P3, PT, R25, 1.175494350822287508e-38, PT ;  /* 0x008000001900780b */ /* 0x000fce0003f6e000 */
[----:B------:R-:W-:-:S04]  /*0340*/  @P0 FMUL R19, R19, 0.25 ;  /* 0x3e80000013130820 */ /* 0x000fc80000400000 */
[----:B------:R-:W-:Y:S01]  /*0350*/  @!P2 FMUL R19, R19, 16777216 ;  /* 0x4b8000001313a820 */ /* 0x000fe20000400000 */
[----:B------:R-:W-:-:S05]  /*0360*/  @P1 FMUL R25, R25, 0.25 ;  /* 0x3e80000019191820 */ /* 0x000fca0000400000 */
[----:B------:R-:W0:Y:S01]  /*0370*/  MUFU.RCP R19, R19 ;  /* 0x0000001300137308 */ /* 0x000e220000001000 */
[----:B------:R-:W-:Y:S01]  /*0380*/  @!P3 FMUL R25, R25, 16777216 ;  /* 0x4b8000001919b820 */ /* 0x000fe20000400000 */
[----:B------:R-:W-:-:S06]  /*0390*/  FSEL R2, R3, 1, P0 ;  /* 0x3f80000003027808 */ /* 0x000fcc0000000000 */
[----:B------:R-:W1:Y:S01]  /*03a0*/  MUFU.RCP R14, R25 ;  /* 0x00000019000e7308 */ /* 0x000e620000001000 */
[----:B------:R-:W-:Y:S01]  /*03b0*/  FSEL R3, R3, 1, P1 ;  /* 0x3f80000003037808 */ /* 0x000fe20000800000 */
[----:B------:R-:W-:Y:S01]  /*03c0*/  @!P2 FMUL R2, R2, 16777216 ;  /* 0x4b8000000202a820 */ /* 0x000fe20000400000 */
[----:B--2---:R-:W-:-:S03]  /*03d0*/  FADD R4, R4, -R0 ;  /* 0x8000000004047221 */ /* 0x004fc60000000000 */
[----:B------:R-:W-:Y:S01]  /*03e0*/  @!P3 FMUL R3, R3, 16777216 ;  /* 0x4b8000000303b820 */ /* 0x000fe20000400000 */
[----:B0-----:R-:W-:Y:S01]  /*03f0*/  FMUL R15, R19, R2 ;  /* 0x00000002130f7220 */ /* 0x001fe20000400000 */
[--C-:B------:R-:W-:Y:S01]  /*0400*/  FADD R20, R5, -R0.reuse ;  /* 0x8000000005147221 */ /* 0x100fe20000000000 */
[--C-:B------:R-:W-:Y:S01]  /*0410*/  FADD R6, R6, -R0.reuse ;  /* 0x8000000006067221 */ /* 0x100fe20000000000 */
[----:B------:R-:W-:Y:S01]  /*0420*/  FADD R0, R7, -R0 ;  /* 0x8000000007007221 */ /* 0x000fe20000000000 */
[C---:B------:R-:W-:Y:S01]  /*0430*/  FMUL R5, R15.reuse, R4 ;  /* 0x000000040f057220 */ /* 0x040fe20000400000 */
[C---:B------:R-:W-:Y:S01]  /*0440*/  FMUL R4, R15.reuse, R20 ;  /* 0x000000140f047220 */ /* 0x040fe20000400000 */
[----:B-1----:R-:W-:Y:S02]  /*0450*/  FMUL R14, R14, R3 ;  /* 0x000000030e0e7220 */ /* 0x002fe40000400000 */
[----:B------:R-:W0:Y:S01]  /*0460*/  LDC.64 R2, c[0x0][0x238] ;  /* 0x00008e00ff027b82 */ /* 0x000e220000000a00 */
[C---:B------:R-:W-:Y:S01]  /*0470*/  FMUL R20, R15.reuse, R6 ;  /* 0x000000060f147220 */ /* 0x040fe20000400000 */
[----:B------:R-:W-:Y:S01]  /*0480*/  FMUL R6, R15, R0 ;  /* 0x000000000f067220 */ /* 0x000fe20000400000 */
[--C-:B----4-:R-:W-:Y:S01]  /*0490*/  FADD R7, R8, -R16.reuse ;  /* 0x8000001008077221 */ /* 0x110fe20000000000 */
[--C-:B------:R-:W-:Y:S01]  /*04a0*/  FADD R9, R9, -R16.reuse ;  /* 0x8000001009097221 */ /* 0x100fe20000000000 */
[--C-:B------:R-:W-:Y:S01]  /*04b0*/  FADD R15, R10, -R16.reuse ;  /* 0x800000100a0f7221 */ /* 0x100fe20000000000 */
[C-C-:B-----5:R-:W-:Y:S01]  /*04c0*/  FFMA R0, R24.reuse, R5, R23.reuse ;  /* 0x0000000518007223 */ /* 0x160fe20000000017 */
[----:B------:R-:W-:Y:S01]  /*04d0*/  FADD R11, R11, -R16 ;  /* 0x800000100b0b7221 */ /* 0x000fe20000000000 */
[C-C-:B------:R-:W-:Y:S01]  /*04e0*/  FFMA R4, R24.reuse, R4, R23.reuse ;  /* 0x0000000418047223 */ /* 0x140fe20000000017 */
[C-C-:B------:R-:W-:Y:S01]  /*04f0*/  FFMA R5, R24.reuse, R20, R23.reuse ;  /* 0x0000001418057223 */ /* 0x140fe20000000017 */
[----:B------:R-:W-:Y:S01]  /*0500*/  FFMA R23, R24, R6, R23 ;  /* 0x0000000618177223 */ /* 0x000fe20000000017 */
[C---:B------:R-:W-:Y:S01]  /*0510*/  FMUL R7, R14.reuse, R7 ;  /* 0x000000070e077220 */ /* 0x040fe20000400000 */
[C---:B------:R-:W-:Y:S01]  /*0520*/  FMUL R8, R14.reuse, R9 ;  /* 0x000000090e087220 */ /* 0x040fe20000400000 */
[C---:B------:R-:W-:Y:S01]  /*0530*/  FMUL R6, R14.reuse, R15 ;  /* 0x0000000f0e067220 */ /* 0x040fe20000400000 */
[----:B------:R-:W-:Y:S01]  /*0540*/  FMUL R14, R14, R11 ;  /* 0x0000000b0e0e7220 */ /* 0x000fe20000400000 */
[C-C-:B------:R-:W-:Y:S01]  /*0550*/  FFMA R9, R12.reuse, R7, R13.reuse ;  /* 0x000000070c097223 */ /* 0x140fe2000000000d */
[C-C-:B------:R-:W-:Y:S01]  /*0560*/  FFMA R8, R12.reuse, R8, R13.reuse ;  /* 0x000000080c087223 */ /* 0x140fe2000000000d */
[C-C-:B------:R-:W-:Y:S01]  /*0570*/  FFMA R10, R12.reuse, R6, R13.reuse ;  /* 0x000000060c0a7223 */ /* 0x140fe2000000000d */
[----:B------:R-:W-:Y:S01]  /*0580*/  FFMA R14, R12, R14, R13 ;  /* 0x0000000e0c0e7223 */ /* 0x000fe2000000000d */
[----:B------:R-:W-:-:S02]  /*0590*/  FSETP.GEU.AND P6, PT, R23, RZ, PT ;  /* 0x000000ff1700720b */ /* 0x000fc40003fce000 */
[----:B------:R-:W-:Y:S02]  /*05a0*/  FSETP.GEU.AND P0, PT, R5, RZ, PT ;  /* 0x000000ff0500720b */ /* 0x000fe40003f0e000 */
[----:B------:R-:W-:Y:S02]  /*05b0*/  FSETP.GEU.AND P1, PT, R4, RZ, PT ;  /* 0x000000ff0400720b */ /* 0x000fe40003f2e000 */
[----:B------:R-:W-:Y:S02]  /*05c0*/  FSETP.GEU.AND P3, PT, R14, RZ, PT ;  /* 0x000000ff0e00720b */ /* 0x000fe40003f6e000 */
[----:B------:R-:W-:Y:S02]  /*05d0*/  SEL R7, R23, RZ, P6 ;  /* 0x000000ff17077207 */ /* 0x000fe40003000000 */
[----:B------:R-:W-:Y:S02]  /*05e0*/  FSETP.GEU.AND P2, PT, R0, RZ, PT ;  /* 0x000000ff0000720b */ /* 0x000fe40003f4e000 */
[----:B------:R-:W-:-:S02]  /*05f0*/  FSETP.GEU.AND P4, PT, R10, RZ, PT ;  /* 0x000000ff0a00720b */ /* 0x000fc40003f8e000 */
[----:B------:R-:W-:Y:S02]  /*0600*/  FSETP.GEU.AND P5, PT, R9, RZ, PT ;  /* 0x000000ff0900720b */ /* 0x000fe40003fae000 */
[----:B------:R-:W-:Y:S02]  /*0610*/  FSETP.GEU.AND P6, PT, R8, RZ, PT ;  /* 0x000000ff0800720b */ /* 0x000fe40003fce000 */
[----:B------:R-:W-:Y:S01]  /*0620*/  SEL R6, R5, RZ, P0 ;  /* 0x000000ff05067207 */ /* 0x000fe20000000000 */
[----:B0-----:R-:W-:Y:S01]  /*0630*/  IMAD.WIDE R2, R18, 0x4, R2 ;  /* 0x0000000412027825 */ /* 0x001fe200078e0202 */
[----:B------:R-:W-:Y:S02]  /*0640*/  SEL R5, R4, RZ, P1 ;  /* 0x000000ff04057207 */ /* 0x000fe40000800000 */
[----:B------:R-:W-:Y:S02]  /*0650*/  SEL R15, R14, RZ, P3 ;  /* 0x000000ff0e0f7207 */ /* 0x000fe40001800000 */
[----:B------:R-:W-:-:S02]  /*0660*/  SEL R4, R0, RZ, P2 ;  /* 0x000000ff00047207 */ /* 0x000fc40001000000 */
[----:B------:R-:W-:Y:S02]  /*0670*/  SEL R14, R10, RZ, P4 ;  /* 0x000000ff0a0e7207 */ /* 0x000fe40002000000 */
[----:B------:R-:W-:Y:S02]  /*0680*/  SEL R12, R9, RZ, P5 ;  /* 0x000000ff090c7207 */ /* 0x000fe40002800000 */
[----:B------:R-:W-:Y:S01]  /*0690*/  SEL R13, R8, RZ, P6 ;  /* 0x000000ff080d7207 */ /* 0x000fe20003000000 */
[----:B------:R-:W-:Y:S04]  /*06a0*/  STG.E.128 desc[UR4][R2.64], R4 ;  /* 0x0000000402007986 */ /* 0x000fe8000c101d04 */
[----:B------:R-:W-:Y:S01]  /*06b0*/  STG.E.128 desc[UR4][R2.64+0x800], R12 ;  /* 0x0008000c02007986 */ /* 0x000fe2000c101d04 */
[----:B------:R-:W-:Y:S05]  /*06c0*/  EXIT ;  /* 0x000000000000794d */ /* 0x000fea0003800000 */
.L_x_0:
[----:B------:R-:W-:-:S00]  /*06d0*/  BRA `(.L_x_0) ;  /* 0xfffffffc00fc7947 */ /* 0x000fc0000383ffff */
[----:B------:R-:W-:-:S00]  /*06e0*/  NOP ;  /* 0x0000000000007918 */ /* 0x000fc00000000000 */
        /* <DEDUP_REMOVED lines=9> */
.L_x_1:


//--------------------- .nv.global.init           --------------------------
	.section	.nv.global.init,"aw",@progbits
.nv.global.init:
	.type		_$_str,@object
	.size		_$_str,(_$_str_$_2 - _$_str)
_$_str:
        /*0000*/ 	.byte	0x5f, 0x5f, 0x43, 0x55, 0x44, 0x41, 0x5f, 0x46, 0x54, 0x5a, 0x00
	.type		_$_str_$_2,@object
	.size		_$_str_$_2,(.L_1 - _$_str_$_2)
_$_str_$_2:
        /*000b*/ 	.byte	0x5f, 0x5f, 0x43, 0x55, 0x44, 0x41, 0x5f, 0x50, 0x52, 0x45, 0x43, 0x5f, 0x53, 0x51, 0x52, 0x54
        /*001b*/ 	.byte	0x00
.L_1:


//--------------------- .nv.constant0.triton_poi_fused__native_batch_norm_legit_no_training_relu_0 --------------------------
	.section	.nv.constant0.triton_poi_fused__native_batch_norm_legit_no_training_relu_0,"a",@progbits
	.sectionflags	@""
	.align	4
.nv.constant0.triton_poi_fused__native_batch_norm_legit_no_training_relu_0:
	.zero		580
